	.headerflags	@"EF_CUDA_TEXMODE_UNIFIED EF_CUDA_64BIT_ADDRESS EF_CUDA_ACCELERATORS EF_CUDA_SM90 EF_CUDA_VIRTUAL_SM(EF_CUDA_SM90)"
	.elftype	@"ET_EXEC"


//--------------------- .nv.info                  --------------------------
	.section	.nv.info,"",@"SHT_CUDA_INFO"
	.align	4


	//----- nvinfo : EIATTR_REGCOUNT
	.align		4
        /*0000*/ 	.byte	0x04, 0x2f
        /*0002*/ 	.short	(.L_1 - .L_0)
	.align		4
.L_0:
        /*0004*/ 	.word	index@(triton_poi_fused_cat_convolution_relu_22)
        /*0008*/ 	.word	0x0000000e


	//----- nvinfo : EIATTR_MIN_STACK_SIZE
	.align		4
.L_1:
        /*000c*/ 	.byte	0x04, 0x12
        /*000e*/ 	.short	(.L_3 - .L_2)
	.align		4
.L_2:
        /*0010*/ 	.word	index@(triton_poi_fused_cat_convolution_relu_22)
        /*0014*/ 	.word	0x00000000


	//----- nvinfo : EIATTR_FRAME_SIZE
	.align		4
.L_3:
        /*0018*/ 	.byte	0x04, 0x11
        /*001a*/ 	.short	(.L_5 - .L_4)
	.align		4
.L_4:
        /*001c*/ 	.word	index@(triton_poi_fused_cat_convolution_relu_22)
        /*0020*/ 	.word	0x00000000


	//----- nvinfo : EIATTR_MIN_STACK_SIZE
	.align		4
.L_5:
        /*0024*/ 	.byte	0x04, 0x12
        /*0026*/ 	.short	(.L_7 - .L_6)
	.align		4
.L_6:
        /*0028*/ 	.word	index@(triton_poi_fused_cat_convolution_relu_22)
        /*002c*/ 	.word	0x00000000
.L_7:


//--------------------- .nv.info.triton_poi_fused_cat_convolution_relu_22 --------------------------
	.section	.nv.info.triton_poi_fused_cat_convolution_relu_22,"",@"SHT_CUDA_INFO"
	.sectionflags	@""
	.align	4


	//----- nvinfo : EIATTR_CUDA_API_VERSION
	.align		4
        /*0000*/ 	.byte	0x04, 0x37
        /*0002*/ 	.short	(.L_9 - .L_8)
.L_8:
        /*0004*/ 	.word	0x0000007c


	//----- nvinfo : EIATTR_KPARAM_INFO
	.align		4
.L_9:
        /*0008*/ 	.byte	0x04, 0x17
        /*000a*/ 	.short	(.L_11 - .L_10)
.L_10:
        /*000c*/ 	.word	0x00000000
        /*0010*/ 	.short	0x0003
        /*0012*/ 	.short	0x0018
        /*0014*/ 	.byte	0x00, 0xf0, 0x11, 0x00


	//----- nvinfo : EIATTR_KPARAM_INFO
	.align		4
.L_11:
        /*0018*/ 	.byte	0x04, 0x17
        /*001a*/ 	.short	(.L_13 - .L_12)
.L_12:
        /*001c*/ 	.word	0x00000000
        /*0020*/ 	.short	0x0002
        /*0022*/ 	.short	0x0010
        /*0024*/ 	.byte	0x00, 0xf4, 0x21, 0x00


	//----- nvinfo : EIATTR_KPARAM_INFO
	.align		4
.L_13:
        /*0028*/ 	.byte	0x04, 0x17
        /*002a*/ 	.short	(.L_15 - .L_14)
.L_14:
        /*002c*/ 	.word	0x00000000
        /*0030*/ 	.short	0x0001
        /*0032*/ 	.short	0x0008
        /*0034*/ 	.byte	0x00, 0xf4, 0x21, 0x00


	//----- nvinfo : EIATTR_KPARAM_INFO
	.align		4
.L_15:
        /*0038*/ 	.byte	0x04, 0x17
        /*003a*/ 	.short	(.L_17 - .L_16)
.L_16:
        /*003c*/ 	.word	0x00000000
        /*0040*/ 	.short	0x0000
        /*0042*/ 	.short	0x0000
        /*0044*/ 	.byte	0x00, 0xf4, 0x21, 0x00


	//----- nvinfo : EIATTR_SPARSE_MMA_MASK
	.align		4
.L_17:
        /*0048*/ 	.byte	0x03, 0x50
        /*004a*/ 	.short	0x0000


	//----- nvinfo : EIATTR_MAXREG_COUNT
	.align		4
        /*004c*/ 	.byte	0x03, 0x1b
        /*004e*/ 	.short	0x00ff


	//----- nvinfo : EIATTR_EXIT_INSTR_OFFSETS
	.align		4
        /*0050*/ 	.byte	0x04, 0x1c
        /*0052*/ 	.short	(.L_19 - .L_18)


	//   ....[0]....
.L_18:
        /*0054*/ 	.word	0x00000240


	//----- nvinfo : EIATTR_REQNTID
	.align		4
.L_19:
        /*0058*/ 	.byte	0x04, 0x10
        /*005a*/ 	.short	(.L_21 - .L_20)
.L_20:
        /*005c*/ 	.word	0x00000100
        /*0060*/ 	.word	0x00000001
        /*0064*/ 	.word	0x00000001


	//----- nvinfo : EIATTR_CBANK_PARAM_SIZE
	.align		4
.L_21:
        /*0068*/ 	.byte	0x03, 0x19
        /*006a*/ 	.short	0x001c


	//----- nvinfo : EIATTR_PARAM_CBANK
	.align		4
        /*006c*/ 	.byte	0x04, 0x0a
        /*006e*/ 	.short	(.L_23 - .L_22)
	.align		4
.L_22:
        /*0070*/ 	.word	index@(.nv.constant0.triton_poi_fused_cat_convolution_relu_22)
        /*0074*/ 	.short	0x0210
        /*0076*/ 	.short	0x001c


	//----- nvinfo : EIATTR_SW_WAR
	.align		4
.L_23:
        /*0078*/ 	.byte	0x04, 0x36
        /*007a*/ 	.short	(.L_25 - .L_24)
.L_24:
        /*007c*/ 	.word	0x00000008
.L_25:


//--------------------- .nv.callgraph             --------------------------
	.section	.nv.callgraph,"",@"SHT_CUDA_CALLGRAPH"
	.align	4
	.sectionentsize	8
	.align		4
        /*0000*/ 	.word	0x00000000
	.align		4
        /*0004*/ 	.word	0xffffffff
	.align		4
        /*0008*/ 	.word	0x00000000
	.align		4
        /*000c*/ 	.word	0xfffffffe
	.align		4
        /*0010*/ 	.word	0x00000000
	.align		4
        /*0014*/ 	.word	0xfffffffd
	.align		4
        /*0018*/ 	.word	0x00000000
	.align		4
        /*001c*/ 	.word	0xfffffffc


//--------------------- .text.triton_poi_fused_cat_convolution_relu_22 --------------------------
	.section	.text.triton_poi_fused_cat_convolution_relu_22,"ax",@progbits
	.align	128
        .global         triton_poi_fused_cat_convolution_relu_22
        .type           triton_poi_fused_cat_convolution_relu_22,@function
        .size           triton_poi_fused_cat_convolution_relu_22,(.L_x_1 - triton_poi_fused_cat_convolution_relu_22)
        .other          triton_poi_fused_cat_convolution_relu_22,@"STO_CUDA_ENTRY STV_DEFAULT"
triton_poi_fused_cat_convolution_relu_22:
.text.triton_poi_fused_cat_convolution_relu_22:
[----:B------:R-:W-:Y:S01]  /*0000*/  LDC R1, c[0x0][0x28] ;  /* 0x00000a00ff017b82 */ /* 0x000fe20000000800 */
[----:B------:R-:W1:Y:S07]  /*0010*/  S2R R0, SR_TID.X ;  /* 0x0000000000007919 */ /* 0x000e6e0000002100 */
[----:B------:R-:W2:Y:S01]  /*0020*/  LDC.64 R4, c[0x0][0x218] ;  /* 0x00008600ff047b82 */ /* 0x000ea20000000a00 */
[----:B------:R-:W-:Y:S01]  /*0030*/  ULDC.64 UR4, c[0x0][0x208] ;  /* 0x0000820000047ab9 */ /* 0x000fe20000000a00 */
[----:B------:R-:W3:Y:S06]  /*0040*/  S2R R9, SR_CTAID.X ;  /* 0x0000000000097919 */ /* 0x000eec0000002500 */
[----:B------:R-:W4:Y:S01]  /*0050*/  LDC.64 R2, c[0x0][0x210] ;  /* 0x00008400ff027b82 */ /* 0x000f220000000a00 */
[----:B-1----:R-:W-:Y:S01]  /*0060*/  IMAD.SHL.U32 R0, R0, 0x2, RZ ;  /* 0x0000000200007824 */ /* 0x002fe200078e00ff */
[----:B---3--:R-:W-:-:S04]  /*0070*/  SHF.R.S32.HI R6, RZ, 0x16, R9 ;  /* 0x00000016ff067819 */ /* 0x008fc80000011409 */
[----:B------:R-:W-:Y:S02]  /*0080*/  LOP3.LUT R0, R0, 0x1fe, RZ, 0xc0, !PT ;  /* 0x000001fe00007812 */ /* 0x000fe400078ec0ff */
[----:B------:R-:W-:-:S03]  /*0090*/  SGXT R6, R6, 0x1 ;  /* 0x000000010606781a */ /* 0x000fc60000000200 */
[----:B------:R-:W-:-:S04]  /*00a0*/  IMAD R9, R9, 0x200, R0 ;  /* 0x0000020009097824 */ /* 0x000fc800078e0200 */
[----:B----4-:R-:W-:Y:S01]  /*00b0*/  IMAD.WIDE R2, R9, 0x4, R2 ;  /* 0x0000000409027825 */ /* 0x010fe200078e0202 */
[----:B------:R-:W-:-:S04]  /*00c0*/  LEA.HI R6, R6, R9, RZ, 0xc ;  /* 0x0000000906067211 */ /* 0x000fc800078f60ff */
[----:B------:R-:W-:Y:S01]  /*00d0*/  SHF.R.S32.HI R6, RZ, 0xc, R6 ;  /* 0x0000000cff067819 */ /* 0x000fe20000011406 */
[----:B------:R-:W3:Y:S03]  /*00e0*/  LDG.E.64 R10, desc[UR4][R2.64] ;  /* 0x00000004020a7981 */ /* 0x000ee6000c1e1b00 */
[----:B------:R-:W-:-:S04]  /*00f0*/  LEA.HI R0, R6, R6, RZ, 0x5 ;  /* 0x0000000606007211 */ /* 0x000fc800078f28ff */
[----:B------:R-:W-:-:S05]  /*0100*/  LOP3.LUT R7, R0, 0xffffffe0, RZ, 0xc0, !PT ;  /* 0xffffffe000077812 */ /* 0x000fca00078ec0ff */
[----:B------:R-:W-:-:S04]  /*0110*/  IMAD.IADD R7, R6, 0x1, -R7 ;  /* 0x0000000106077824 */ /* 0x000fc800078e0a07 */
[----:B--2---:R-:W-:Y:S02]  /*0120*/  IMAD.WIDE R4, R7, 0x4, R4 ;  /* 0x0000000407047825 */ /* 0x004fe400078e0204 */
[----:B------:R-:W1:Y:S04]  /*0130*/  LDC.64 R6, c[0x0][0x220] ;  /* 0x00008800ff067b82 */ /* 0x000e680000000a00 */
[----:B------:R2:W3:Y:S01]  /*0140*/  LDG.E.EL R4, desc[UR4][R4.64] ;  /* 0x0000000404047981 */ /* 0x0004e2000c2e1900 */
[----:B------:R-:W-:-:S04]  /*0150*/  SHF.R.S32.HI R0, RZ, 0x1f, R9 ;  /* 0x0000001fff007819 */ /* 0x000fc80000011409 */
[----:B------:R-:W-:-:S04]  /*0160*/  LEA.HI R0, R0, R9, RZ, 0x11 ;  /* 0x0000000900007211 */ /* 0x000fc800078f88ff */
[----:B------:R-:W-:Y:S02]  /*0170*/  LOP3.LUT R8, R0, 0xfffe0000, RZ, 0xc0, !PT ;  /* 0xfffe000000087812 */ /* 0x000fe400078ec0ff */
[----:B------:R-:W-:-:S03]  /*0180*/  SHF.R.S32.HI R0, RZ, 0x11, R0 ;  /* 0x00000011ff007819 */ /* 0x000fc60000011400 */
[----:B------:R-:W-:-:S04]  /*0190*/  IMAD.IADD R9, R9, 0x1, -R8 ;  /* 0x0000000109097824 */ /* 0x000fc800078e0a08 */
[----:B--2---:R-:W-:Y:S01]  /*01a0*/  IMAD R5, R0, 0xa0000, R9 ;  /* 0x000a000000057824 */ /* 0x004fe200078e0209 */
[CC--:B---3--:R-:W-:Y:S01]  /*01b0*/  FSETP.GEU.AND P0, PT, R10.reuse, -R4.reuse, PT ;  /* 0x800000040a00720b */ /* 0x0c8fe20003f0e000 */
[--C-:B------:R-:W-:Y:S01]  /*01c0*/  FADD R10, R10, R4.reuse ;  /* 0x000000040a0a7221 */ /* 0x100fe20000000000 */
[C---:B------:R-:W-:Y:S01]  /*01d0*/  FADD R8, R11.reuse, R4 ;  /* 0x000000040b087221 */ /* 0x040fe20000000000 */
[----:B------:R-:W-:Y:S01]  /*01e0*/  FSETP.GEU.AND P1, PT, R11, -R4, PT ;  /* 0x800000040b00720b */ /* 0x000fe20003f2e000 */
[----:B-1----:R-:W-:Y:S02]  /*01f0*/  IMAD.WIDE R4, R5, 0x4, R6 ;  /* 0x0000000405047825 */ /* 0x002fe400078e0206 */
[----:B------:R-:W-:Y:S02]  /*0200*/  FSEL R10, R10, RZ, P0 ;  /* 0x000000ff0a0a7208 */ /* 0x000fe40000000000 */
[----:B------:R-:W-:-:S05]  /*0210*/  FSEL R11, R8, RZ, P1 ;  /* 0x000000ff080b7208 */ /* 0x000fca0000800000 */
[----:B------:R-:W-:Y:S04]  /*0220*/  STG.E.64 desc[UR4][R2.64], R10 ;  /* 0x0000000a02007986 */ /* 0x000fe8000c101b04 */
[----:B------:R-:W-:Y:S01]  /*0230*/  STG.E.64 desc[UR4][R4.64], R10 ;  /* 0x0000000a04007986 */ /* 0x000fe2000c101b04 */
[----:B------:R-:W-:Y:S05]  /*0240*/  EXIT ;  /* 0x000000000000794d */ /* 0x000fea0003800000 */
.L_x_0:
[----:B------:R-:W-:-:S00]  /*0250*/  BRA `(.L_x_0) ;  /* 0xfffffffc00fc7947 */ /* 0x000fc0000383ffff */
[----:B------:R-:W-:-:S00]  /*0260*/  NOP ;  /* 0x0000000000007918 */ /* 0x000fc00000000000 */
        /* <DEDUP_REMOVED lines=9> */
.L_x_1:


//--------------------- .nv.constant0.triton_poi_fused_cat_convolution_relu_22 --------------------------
	.section	.nv.constant0.triton_poi_fused_cat_convolution_relu_22,"a",@progbits
	.sectionflags	@""
	.align	4
.nv.constant0.triton_poi_fused_cat_convolution_relu_22:
	.zero		556
